//
// Generated by NVIDIA NVVM Compiler
//
// Compiler Build ID: CL-36424714
// Cuda compilation tools, release 13.0, V13.0.88
// Based on NVVM 20.0.0
//

.version 9.0
.target sm_100
.address_size 64

	// .globl	_Z10dct_kernelPKfS0_Pfi

.visible .entry _Z10dct_kernelPKfS0_Pfi(
	.param .u64 .ptr .align 1 _Z10dct_kernelPKfS0_Pfi_param_0,
	.param .u64 .ptr .align 1 _Z10dct_kernelPKfS0_Pfi_param_1,
	.param .u64 .ptr .align 1 _Z10dct_kernelPKfS0_Pfi_param_2,
	.param .u32 _Z10dct_kernelPKfS0_Pfi_param_3
)
{
	.reg .b32 	%r<14>;
	.reg .b32 	%f<25>;
	.reg .b64 	%rd<21>;

	ld.param.u64 	%rd1, [_Z10dct_kernelPKfS0_Pfi_param_0];
	ld.param.u64 	%rd2, [_Z10dct_kernelPKfS0_Pfi_param_1];
	ld.param.u64 	%rd3, [_Z10dct_kernelPKfS0_Pfi_param_2];
	ld.param.u32 	%r1, [_Z10dct_kernelPKfS0_Pfi_param_3];
	mov.u32 	%r2, %ctaid.x;
	mov.u32 	%r3, %ntid.x;
	mov.u32 	%r4, %tid.x;
	mad.lo.s32 	%r5, %r2, %r3, %r4;
	mov.u32 	%r6, %ctaid.y;
	mov.u32 	%r7, %ntid.y;
	mov.u32 	%r8, %tid.y;
	mad.lo.s32 	%r9, %r6, %r7, %r8;
	shl.b32 	%r10, %r8, 3;
	and.b32  	%r11, %r9, 268435448;
	cvta.to.global.u64 	%rd4, %rd1;
	cvta.to.global.u64 	%rd5, %rd2;
	mul.wide.u32 	%rd6, %r10, 4;
	add.s64 	%rd7, %rd4, %rd6;
	ld.global.f32 	%f1, [%rd7];
	mad.lo.s32 	%r12, %r11, %r1, %r5;
	mul.wide.s32 	%rd8, %r12, 4;
	add.s64 	%rd9, %rd5, %rd8;
	ld.global.f32 	%f2, [%rd9];
	fma.rn.f32 	%f3, %f1, %f2, 0f00000000;
	ld.global.f32 	%f4, [%rd7+4];
	mul.wide.s32 	%rd10, %r1, 4;
	add.s64 	%rd11, %rd9, %rd10;
	ld.global.f32 	%f5, [%rd11];
	fma.rn.f32 	%f6, %f4, %f5, %f3;
	ld.global.f32 	%f7, [%rd7+8];
	add.s64 	%rd12, %rd11, %rd10;
	ld.global.f32 	%f8, [%rd12];
	fma.rn.f32 	%f9, %f7, %f8, %f6;
	ld.global.f32 	%f10, [%rd7+12];
	add.s64 	%rd13, %rd12, %rd10;
	ld.global.f32 	%f11, [%rd13];
	fma.rn.f32 	%f12, %f10, %f11, %f9;
	ld.global.f32 	%f13, [%rd7+16];
	add.s64 	%rd14, %rd13, %rd10;
	ld.global.f32 	%f14, [%rd14];
	fma.rn.f32 	%f15, %f13, %f14, %f12;
	ld.global.f32 	%f16, [%rd7+20];
	add.s64 	%rd15, %rd14, %rd10;
	ld.global.f32 	%f17, [%rd15];
	fma.rn.f32 	%f18, %f16, %f17, %f15;
	ld.global.f32 	%f19, [%rd7+24];
	add.s64 	%rd16, %rd15, %rd10;
	ld.global.f32 	%f20, [%rd16];
	fma.rn.f32 	%f21, %f19, %f20, %f18;
	ld.global.f32 	%f22, [%rd7+28];
	add.s64 	%rd17, %rd16, %rd10;
	ld.global.f32 	%f23, [%rd17];
	fma.rn.f32 	%f24, %f22, %f23, %f21;
	cvta.to.global.u64 	%rd18, %rd3;
	mad.lo.s32 	%r13, %r1, %r9, %r5;
	mul.wide.s32 	%rd19, %r13, 4;
	add.s64 	%rd20, %rd18, %rd19;
	st.global.f32 	[%rd20], %f24;
	ret;

}


// ===== COMPILED SASS (sm_100) =====

	.target	sm_100

	.elftype	@"ET_EXEC"


//--------------------- .note.nv.tkinfo           --------------------------
	.section	.note.nv.tkinfo,"",@"SHT_NOTE"
	.sectionflags	@"SHF_NOTE_NV_TKINFO"
	.tkinfo
        /*0018*/ 	.word	0x00000002
        /*0030*/ 	.string	""
        /*0030*/ 	.string	"ptxas"
        /*0030*/ 	.string	"Cuda compilation tools, release 13.0, V13.0.88"
        /*0030*/ 	.string	"Build cuda_13.0.r13.0/compiler.36424714_0"
        /*0030*/ 	.string	"-arch sm_100 -m 64 "



//--------------------- .note.nv.cuinfo           --------------------------
	.section	.note.nv.cuinfo,"",@"SHT_NOTE"
	.sectionflags	@"SHF_NOTE_NV_CUINFO"
        /*0018*/ 	.short	0x0002
        /*001a*/ 	.short	0x0064
        /*001c*/ 	.short	0x0082
	.zero		2


//--------------------- .nv.info                  --------------------------
	.section	.nv.info,"",@"SHT_CUDA_INFO"
	.align	4


	//----- nvinfo : EIATTR_REGCOUNT
	.align		4
        /*0000*/ 	.byte	0x04, 0x2f
        /*0002*/ 	.short	(.L_1 - .L_0)
	.align		4
.L_0:
        /*0004*/ 	.word	index@(_Z10dct_kernelPKfS0_Pfi)
        /*0008*/ 	.word	0x00000020


	//----- nvinfo : EIATTR_FRAME_SIZE
	.align		4
.L_1:
        /*000c*/ 	.byte	0x04, 0x11
        /*000e*/ 	.short	(.L_3 - .L_2)
	.align		4
.L_2:
        /*0010*/ 	.word	index@(_Z10dct_kernelPKfS0_Pfi)
        /*0014*/ 	.word	0x00000000


	//----- nvinfo : EIATTR_MIN_STACK_SIZE
	.align		4
.L_3:
        /*0018*/ 	.byte	0x04, 0x12
        /*001a*/ 	.short	(.L_5 - .L_4)
	.align		4
.L_4:
        /*001c*/ 	.word	index@(_Z10dct_kernelPKfS0_Pfi)
        /*0020*/ 	.word	0x00000000
.L_5:


//--------------------- .nv.compat                --------------------------
	.section	.nv.compat,"",@"SHT_CUDA_COMPAT_INFO"
	.align	4
        /*0000*/ 	.byte	0x02, 0x09, 0x00, 0x00, 0x02, 0x02, 0x01, 0x00, 0x02, 0x05, 0x05, 0x00, 0x03, 0x07, 0x01, 0x01
        /*0010*/ 	.byte	0x02, 0x03, 0x00, 0x00, 0x02, 0x06, 0x01, 0x00, 0x04, 0x0b, 0x08, 0x00, 0x09, 0x00, 0x00, 0x00
        /*0020*/ 	.byte	0x00, 0x00, 0x00, 0x00


//--------------------- .nv.info._Z10dct_kernelPKfS0_Pfi --------------------------
	.section	.nv.info._Z10dct_kernelPKfS0_Pfi,"",@"SHT_CUDA_INFO"
	.sectionflags	@""
	.align	4


	//----- nvinfo : EIATTR_CUDA_API_VERSION
	.align		4
        /*0000*/ 	.byte	0x04, 0x37
        /*0002*/ 	.short	(.L_7 - .L_6)
.L_6:
        /*0004*/ 	.word	0x00000082


	//----- nvinfo : EIATTR_KPARAM_INFO
	.align		4
.L_7:
        /*0008*/ 	.byte	0x04, 0x17
        /*000a*/ 	.short	(.L_9 - .L_8)
.L_8:
        /*000c*/ 	.word	0x00000000
        /*0010*/ 	.short	0x0003
        /*0012*/ 	.short	0x0018
        /*0014*/ 	.byte	0x00, 0xf0, 0x11, 0x00


	//----- nvinfo : EIATTR_KPARAM_INFO
	.align		4
.L_9:
        /*0018*/ 	.byte	0x04, 0x17
        /*001a*/ 	.short	(.L_11 - .L_10)
.L_10:
        /*001c*/ 	.word	0x00000000
        /*0020*/ 	.short	0x0002
        /*0022*/ 	.short	0x0010
        /*0024*/ 	.byte	0x00, 0xf5, 0x21, 0x00


	//----- nvinfo : EIATTR_KPARAM_INFO
	.align		4
.L_11:
        /*0028*/ 	.byte	0x04, 0x17
        /*002a*/ 	.short	(.L_13 - .L_12)
.L_12:
        /*002c*/ 	.word	0x00000000
        /*0030*/ 	.short	0x0001
        /*0032*/ 	.short	0x0008
        /*0034*/ 	.byte	0x00, 0xf5, 0x21, 0x00


	//----- nvinfo : EIATTR_KPARAM_INFO
	.align		4
.L_13:
        /*0038*/ 	.byte	0x04, 0x17
        /*003a*/ 	.short	(.L_15 - .L_14)
.L_14:
        /*003c*/ 	.word	0x00000000
        /*0040*/ 	.short	0x0000
        /*0042*/ 	.short	0x0000
        /*0044*/ 	.byte	0x00, 0xf5, 0x21, 0x00


	//----- nvinfo : EIATTR_SPARSE_MMA_MASK
	.align		4
.L_15:
        /*0048*/ 	.byte	0x03, 0x50
        /*004a*/ 	.short	0x0000


	//----- nvinfo : EIATTR_MAXREG_COUNT
	.align		4
        /*004c*/ 	.byte	0x03, 0x1b
        /*004e*/ 	.short	0x00ff


	//----- nvinfo : EIATTR_MERCURY_ISA_VERSION
	.align		4
        /*0050*/ 	.byte	0x03, 0x5f
        /*0052*/ 	.short	0x0101


	//----- nvinfo : EIATTR_VRC_CTA_INIT_COUNT
	.align		4
        /*0054*/ 	.byte	0x02, 0x4a
	.zero		1
	.zero		1


	//----- nvinfo : EIATTR_EXIT_INSTR_OFFSETS
	.align		4
        /*0058*/ 	.byte	0x04, 0x1c
        /*005a*/ 	.short	(.L_17 - .L_16)


	//   ....[0]....
.L_16:
        /*005c*/ 	.word	0x00000350


	//----- nvinfo : EIATTR_CBANK_PARAM_SIZE
	.align		4
.L_17:
        /*0060*/ 	.byte	0x03, 0x19
        /*0062*/ 	.short	0x001c


	//----- nvinfo : EIATTR_PARAM_CBANK
	.align		4
        /*0064*/ 	.byte	0x04, 0x0a
        /*0066*/ 	.short	(.L_19 - .L_18)
	.align		4
.L_18:
        /*0068*/ 	.word	index@(.nv.constant0._Z10dct_kernelPKfS0_Pfi)
        /*006c*/ 	.short	0x0380
        /*006e*/ 	.short	0x001c


	//----- nvinfo : EIATTR_SW_WAR
	.align		4
.L_19:
        /*0070*/ 	.byte	0x04, 0x36
        /*0072*/ 	.short	(.L_21 - .L_20)
.L_20:
        /*0074*/ 	.word	0x00000008
.L_21:


//--------------------- .nv.callgraph             --------------------------
	.section	.nv.callgraph,"",@"SHT_CUDA_CALLGRAPH"
	.align	4
	.sectionentsize	8
	.align		4
        /*0000*/ 	.word	0x00000000
	.align		4
        /*0004*/ 	.word	0xffffffff
	.align		4
        /*0008*/ 	.word	0x00000000
	.align		4
        /*000c*/ 	.word	0xfffffffe
	.align		4
        /*0010*/ 	.word	0x00000000
	.align		4
        /*0014*/ 	.word	0xfffffffd
	.align		4
        /*0018*/ 	.word	0x00000000
	.align		4
        /*001c*/ 	.word	0xfffffffc


//--------------------- .text._Z10dct_kernelPKfS0_Pfi --------------------------
	.section	.text._Z10dct_kernelPKfS0_Pfi,"ax",@progbits
	.align	128
        .global         _Z10dct_kernelPKfS0_Pfi
        .type           _Z10dct_kernelPKfS0_Pfi,@function
        .size           _Z10dct_kernelPKfS0_Pfi,(.L_x_1 - _Z10dct_kernelPKfS0_Pfi)
        .other          _Z10dct_kernelPKfS0_Pfi,@"STO_CUDA_ENTRY STV_DEFAULT"
_Z10dct_kernelPKfS0_Pfi:
.text._Z10dct_kernelPKfS0_Pfi:
[----:B------:R-:W-:Y:S01]  /*0000*/  LDC R1, c[0x0][0x37c] ;  /* 0x0000df00ff017b82 */ /* 0x000fe20000000800 */
[----:B------:R-:W0:Y:S07]  /*0010*/  S2R R7, SR_TID.Y ;  /* 0x0000000000077919 */ /* 0x000e2e0000002200 */
[----:B------:R-:W1:Y:S01]  /*0020*/  LDC R13, c[0x0][0x360] ;  /* 0x0000d800ff0d7b82 */ /* 0x000e620000000800 */
[----:B------:R-:W1:Y:S07]  /*0030*/  S2R R4, SR_TID.X ;  /* 0x0000000000047919 */ /* 0x000e6e0000002100 */
[----:B------:R-:W0:Y:S08]  /*0040*/  S2UR UR5, SR_CTAID.Y ;  /* 0x00000000000579c3 */ /* 0x000e300000002600 */
[----:B------:R-:W0:Y:S08]  /*0050*/  LDC R14, c[0x0][0x364] ;  /* 0x0000d900ff0e7b82 */ /* 0x000e300000000800 */
[----:B------:R-:W1:Y:S08]  /*0060*/  S2UR UR4, SR_CTAID.X ;  /* 0x00000000000479c3 */ /* 0x000e700000002500 */
[----:B------:R-:W2:Y:S08]  /*0070*/  LDC R15, c[0x0][0x398] ;  /* 0x0000e600ff0f7b82 */ /* 0x000eb00000000800 */
[----:B------:R-:W3:Y:S01]  /*0080*/  LDC.64 R8, c[0x0][0x388] ;  /* 0x0000e200ff087b82 */ /* 0x000ee20000000a00 */
[----:B0-----:R-:W-:-:S05]  /*0090*/  IMAD R14, R14, UR5, R7 ;  /* 0x000000050e0e7c24 */ /* 0x001fca000f8e0207 */
[----:B------:R-:W-:Y:S02]  /*00a0*/  LOP3.LUT R0, R14, 0xffffff8, RZ, 0xc0, !PT ;  /* 0x0ffffff80e007812 */ /* 0x000fe400078ec0ff */
[----:B------:R-:W0:Y:S01]  /*00b0*/  LDC.64 R2, c[0x0][0x380] ;  /* 0x0000e000ff027b82 */ /* 0x000e220000000a00 */
[----:B-1----:R-:W-:Y:S01]  /*00c0*/  IMAD R13, R13, UR4, R4 ;  /* 0x000000040d0d7c24 */ /* 0x002fe2000f8e0204 */
[----:B------:R-:W1:Y:S03]  /*00d0*/  LDCU.64 UR4, c[0x0][0x358] ;  /* 0x00006b00ff0477ac */ /* 0x000e660008000a00 */
[----:B--2---:R-:W-:-:S04]  /*00e0*/  IMAD R5, R0, R15, R13 ;  /* 0x0000000f00057224 */ /* 0x004fc800078e020d */
[----:B---3--:R-:W-:Y:S01]  /*00f0*/  IMAD.WIDE R8, R5, 0x4, R8 ;  /* 0x0000000405087825 */ /* 0x008fe200078e0208 */
[----:B------:R-:W-:-:S04]  /*0100*/  SHF.L.U32 R5, R7, 0x3, RZ ;  /* 0x0000000307057819 */ /* 0x000fc800000006ff */
[----:B-1----:R1:W2:Y:S01]  /*0110*/  LDG.E R21, desc[UR4][R8.64] ;  /* 0x0000000408157981 */ /* 0x0022a2000c1e1900 */
[----:B------:R-:W-:-:S04]  /*0120*/  IMAD.WIDE R10, R15, 0x4, R8 ;  /* 0x000000040f0a7825 */ /* 0x000fc800078e0208 */
[----:B0-----:R-:W-:Y:S01]  /*0130*/  IMAD.WIDE.U32 R2, R5, 0x4, R2 ;  /* 0x0000000405027825 */ /* 0x001fe200078e0002 */
[----:B------:R0:W3:Y:S03]  /*0140*/  LDG.E R12, desc[UR4][R10.64] ;  /* 0x000000040a0c7981 */ /* 0x0000e6000c1e1900 */
[C---:B------:R-:W-:Y:S01]  /*0150*/  IMAD.WIDE R28, R15.reuse, 0x4, R10 ;  /* 0x000000040f1c7825 */ /* 0x040fe200078e020a */
[----:B------:R-:W2:Y:S04]  /*0160*/  LDG.E R0, desc[UR4][R2.64] ;  /* 0x0000000402007981 */ /* 0x000ea8000c1e1900 */
[----:B------:R-:W3:Y:S01]  /*0170*/  LDG.E R17, desc[UR4][R2.64+0x4] ;  /* 0x0000040402117981 */ /* 0x000ee2000c1e1900 */
[----:B------:R-:W-:-:S03]  /*0180*/  IMAD.WIDE R22, R15, 0x4, R28 ;  /* 0x000000040f167825 */ /* 0x000fc600078e021c */
[----:B------:R-:W4:Y:S01]  /*0190*/  LDG.E R19, desc[UR4][R28.64] ;  /* 0x000000041c137981 */ /* 0x000f22000c1e1900 */
[----:B------:R-:W-:-:S03]  /*01a0*/  IMAD.WIDE R6, R15, 0x4, R22 ;  /* 0x000000040f067825 */ /* 0x000fc600078e0216 */
[----:B------:R-:W4:Y:S04]  /*01b0*/  LDG.E R16, desc[UR4][R2.64+0x8] ;  /* 0x0000080402107981 */ /* 0x000f28000c1e1900 */
[----:B------:R-:W5:Y:S01]  /*01c0*/  LDG.E R23, desc[UR4][R22.64] ;  /* 0x0000000416177981 */ /* 0x000f62000c1e1900 */
[----:B------:R-:W-:-:S03]  /*01d0*/  IMAD.WIDE R4, R15, 0x4, R6 ;  /* 0x000000040f047825 */ /* 0x000fc600078e0206 */
[----:B------:R-:W5:Y:S01]  /*01e0*/  LDG.E R18, desc[UR4][R2.64+0xc] ;  /* 0x00000c0402127981 */ /* 0x000f62000c1e1900 */
[----:B-1----:R-:W-:-:S03]  /*01f0*/  IMAD.WIDE R8, R15, 0x4, R4 ;  /* 0x000000040f087825 */ /* 0x002fc600078e0204 */
[----:B------:R1:W5:Y:S04]  /*0200*/  LDG.E R25, desc[UR4][R6.64] ;  /* 0x0000000406197981 */ /* 0x000368000c1e1900 */
[----:B------:R-:W5:Y:S01]  /*0210*/  LDG.E R20, desc[UR4][R2.64+0x10] ;  /* 0x0000100402147981 */ /* 0x000f62000c1e1900 */
[----:B0-----:R-:W-:-:S03]  /*0220*/  IMAD.WIDE R10, R15, 0x4, R8 ;  /* 0x000000040f0a7825 */ /* 0x001fc600078e0208 */
[----:B------:R-:W5:Y:S01]  /*0230*/  LDG.E R5, desc[UR4][R4.64] ;  /* 0x0000000404057981 */ /* 0x000f62000c1e1900 */
[----:B-1----:R-:W0:Y:S03]  /*0240*/  LDC.64 R6, c[0x0][0x390] ;  /* 0x0000e400ff067b82 */ /* 0x002e260000000a00 */
[----:B------:R-:W5:Y:S04]  /*0250*/  LDG.E R26, desc[UR4][R2.64+0x14] ;  /* 0x00001404021a7981 */ /* 0x000f68000c1e1900 */
[----:B------:R-:W5:Y:S04]  /*0260*/  LDG.E R24, desc[UR4][R8.64] ;  /* 0x0000000408187981 */ /* 0x000f68000c1e1900 */
[----:B------:R-:W5:Y:S04]  /*0270*/  LDG.E R27, desc[UR4][R2.64+0x18] ;  /* 0x00001804021b7981 */ /* 0x000f68000c1e1900 */
[----:B------:R-:W5:Y:S04]  /*0280*/  LDG.E R22, desc[UR4][R2.64+0x1c] ;  /* 0x00001c0402167981 */ /* 0x000f68000c1e1900 */
[----:B------:R-:W5:Y:S01]  /*0290*/  LDG.E R11, desc[UR4][R10.64] ;  /* 0x000000040a0b7981 */ /* 0x000f62000c1e1900 */
[----:B------:R-:W-:-:S04]  /*02a0*/  IMAD R13, R14, R15, R13 ;  /* 0x0000000f0e0d7224 */ /* 0x000fc800078e020d */
[----:B0-----:R-:W-:-:S04]  /*02b0*/  IMAD.WIDE R6, R13, 0x4, R6 ;  /* 0x000000040d067825 */ /* 0x001fc800078e0206 */
[----:B--2---:R-:W-:-:S04]  /*02c0*/  FFMA R0, R0, R21, RZ ;  /* 0x0000001500007223 */ /* 0x004fc800000000ff */
[----:B---3--:R-:W-:-:S04]  /*02d0*/  FFMA R17, R17, R12, R0 ;  /* 0x0000000c11117223 */ /* 0x008fc80000000000 */
[----:B----4-:R-:W-:-:S04]  /*02e0*/  FFMA R17, R16, R19, R17 ;  /* 0x0000001310117223 */ /* 0x010fc80000000011 */
[----:B-----5:R-:W-:-:S04]  /*02f0*/  FFMA R17, R18, R23, R17 ;  /* 0x0000001712117223 */ /* 0x020fc80000000011 */
[----:B------:R-:W-:-:S04]  /*0300*/  FFMA R17, R20, R25, R17 ;  /* 0x0000001914117223 */ /* 0x000fc80000000011 */
[----:B------:R-:W-:-:S04]  /*0310*/  FFMA R26, R26, R5, R17 ;  /* 0x000000051a1a7223 */ /* 0x000fc80000000011 */
[----:B------:R-:W-:-:S04]  /*0320*/  FFMA R27, R27, R24, R26 ;  /* 0x000000181b1b7223 */ /* 0x000fc8000000001a */
[----:B------:R-:W-:-:S05]  /*0330*/  FFMA R11, R22, R11, R27 ;  /* 0x0000000b160b7223 */ /* 0x000fca000000001b */
[----:B------:R-:W-:Y:S01]  /*0340*/  STG.E desc[UR4][R6.64], R11 ;  /* 0x0000000b06007986 */ /* 0x000fe2000c101904 */
[----:B------:R-:W-:Y:S05]  /*0350*/  EXIT ;  /* 0x000000000000794d */ /* 0x000fea0003800000 */
.L_x_0:
[----:B------:R-:W-:-:S00]  /*0360*/  BRA `(.L_x_0) ;  /* 0xfffffffc00fc7947 */ /* 0x000fc0000383ffff */
[----:B------:R-:W-:-:S00]  /*0370*/  NOP ;  /* 0x0000000000007918 */ /* 0x000fc00000000000 */
        /* <DEDUP_REMOVED lines=8> */
.L_x_1:


//--------------------- .nv.shared.reserved.0     --------------------------
	.section	.nv.shared.reserved.0,"aw",@nobits
	.weak		__nv_reservedSMEM_offset_0_alias
	.size		__nv_reservedSMEM_offset_0_alias, 0, 64
	.other		__nv_reservedSMEM_offset_0_alias,@"STO_CUDA_RESERVED_SHARED STV_DEFAULT"
__nv_reservedSMEM_offset_0_alias:
	.zero		0
	.zero		64


//--------------------- .nv.constant0._Z10dct_kernelPKfS0_Pfi --------------------------
	.section	.nv.constant0._Z10dct_kernelPKfS0_Pfi,"a",@progbits
	.sectionflags	@""
	.align	4
.nv.constant0._Z10dct_kernelPKfS0_Pfi:
	.zero		924


//--------------------- SYMBOLS --------------------------

	.type		.nv.reservedSmem.offset0,@object
	.size		.nv.reservedSmem.offset0,0x4
